//
// Generated by NVIDIA NVVM Compiler
//
// Compiler Build ID: CL-36424714
// Cuda compilation tools, release 13.0, V13.0.88
// Based on NVVM 20.0.0
//

.version 9.0
.target sm_100
.address_size 64

	// .globl	_Z12kernel2DGridv
.extern .func  (.param .b32 func_retval0) vprintf
(
	.param .b64 vprintf_param_0,
	.param .b64 vprintf_param_1
)
;
.global .align 1 .b8 $str[62] = {66, 108, 111, 99, 107, 73, 100, 120, 58, 32, 40, 37, 100, 44, 32, 37, 100, 41, 44, 32, 84, 104, 114, 101, 97, 100, 73, 100, 120, 58, 32, 40, 37, 100, 44, 32, 37, 100, 41, 44, 32, 71, 108, 111, 98, 97, 108, 73, 100, 120, 58, 32, 40, 37, 100, 44, 32, 37, 100, 41, 10};
.global .align 1 .b8 $str$1[66] = {66, 108, 111, 99, 107, 73, 100, 120, 58, 32, 40, 37, 100, 44, 32, 37, 100, 41, 44, 32, 84, 104, 114, 101, 97, 100, 73, 100, 120, 58, 32, 40, 37, 100, 44, 32, 37, 100, 41, 44, 32, 71, 108, 111, 98, 97, 108, 73, 100, 120, 58, 32, 40, 37, 100, 44, 32, 37, 100, 44, 32, 37, 100, 41, 10};

.visible .entry _Z12kernel2DGridv()
{
	.local .align 8 .b8 	__local_depot0[24];
	.reg .b64 	%SP;
	.reg .b64 	%SPL;
	.reg .b32 	%r<11>;
	.reg .b64 	%rd<5>;

	mov.u64 	%SPL, __local_depot0;
	cvta.local.u64 	%SP, %SPL;
	add.u64 	%rd1, %SP, 0;
	add.u64 	%rd2, %SPL, 0;
	mov.u32 	%r1, %tid.x;
	mov.u32 	%r2, %ctaid.x;
	mov.u32 	%r3, %ntid.x;
	mad.lo.s32 	%r4, %r2, %r3, %r1;
	mov.u32 	%r5, %tid.y;
	mov.u32 	%r6, %ctaid.y;
	mov.u32 	%r7, %ntid.y;
	mad.lo.s32 	%r8, %r6, %r7, %r5;
	st.local.v2.u32 	[%rd2], {%r2, %r6};
	st.local.v2.u32 	[%rd2+8], {%r1, %r5};
	st.local.v2.u32 	[%rd2+16], {%r4, %r8};
	mov.u64 	%rd3, $str;
	cvta.global.u64 	%rd4, %rd3;
	{ // callseq 0, 0
	.param .b64 param0;
	st.param.b64 	[param0], %rd4;
	.param .b64 param1;
	st.param.b64 	[param1], %rd1;
	.param .b32 retval0;
	call.uni (retval0), 
	vprintf, 
	(
	param0, 
	param1
	);
	ld.param.b32 	%r9, [retval0];
	} // callseq 0
	ret;

}
	// .globl	_Z12kernel3DGridv
.visible .entry _Z12kernel3DGridv()
{
	.local .align 8 .b8 	__local_depot1[32];
	.reg .b64 	%SP;
	.reg .b64 	%SPL;
	.reg .b32 	%r<15>;
	.reg .b64 	%rd<5>;

	mov.u64 	%SPL, __local_depot1;
	cvta.local.u64 	%SP, %SPL;
	add.u64 	%rd1, %SP, 0;
	add.u64 	%rd2, %SPL, 0;
	mov.u32 	%r1, %tid.x;
	mov.u32 	%r2, %ctaid.x;
	mov.u32 	%r3, %ntid.x;
	mad.lo.s32 	%r4, %r2, %r3, %r1;
	mov.u32 	%r5, %tid.y;
	mov.u32 	%r6, %ctaid.y;
	mov.u32 	%r7, %ntid.y;
	mad.lo.s32 	%r8, %r6, %r7, %r5;
	mov.u32 	%r9, %tid.z;
	mov.u32 	%r10, %ctaid.z;
	mov.u32 	%r11, %ntid.z;
	mad.lo.s32 	%r12, %r10, %r11, %r9;
	st.local.v2.u32 	[%rd2], {%r2, %r6};
	st.local.v2.u32 	[%rd2+8], {%r1, %r5};
	st.local.v2.u32 	[%rd2+16], {%r4, %r8};
	st.local.u32 	[%rd2+24], %r12;
	mov.u64 	%rd3, $str$1;
	cvta.global.u64 	%rd4, %rd3;
	{ // callseq 1, 0
	.param .b64 param0;
	st.param.b64 	[param0], %rd4;
	.param .b64 param1;
	st.param.b64 	[param1], %rd1;
	.param .b32 retval0;
	call.uni (retval0), 
	vprintf, 
	(
	param0, 
	param1
	);
	ld.param.b32 	%r13, [retval0];
	} // callseq 1
	ret;

}


// ===== COMPILED SASS (sm_100) =====

	.target	sm_100

	.elftype	@"ET_EXEC"


//--------------------- .note.nv.tkinfo           --------------------------
	.section	.note.nv.tkinfo,"",@"SHT_NOTE"
	.sectionflags	@"SHF_NOTE_NV_TKINFO"
	.tkinfo
        /*0018*/ 	.word	0x00000002
        /*0030*/ 	.string	""
        /*0030*/ 	.string	"ptxas"
        /*0030*/ 	.string	"Cuda compilation tools, release 13.0, V13.0.88"
        /*0030*/ 	.string	"Build cuda_13.0.r13.0/compiler.36424714_0"
        /*0030*/ 	.string	"-arch sm_100 -m 64 "



//--------------------- .note.nv.cuinfo           --------------------------
	.section	.note.nv.cuinfo,"",@"SHT_NOTE"
	.sectionflags	@"SHF_NOTE_NV_CUINFO"
        /*0018*/ 	.short	0x0002
        /*001a*/ 	.short	0x0064
        /*001c*/ 	.short	0x0082
	.zero		2


//--------------------- .nv.info                  --------------------------
	.section	.nv.info,"",@"SHT_CUDA_INFO"
	.align	4


	//----- nvinfo : EIATTR_REGCOUNT
	.align		4
        /*0000*/ 	.byte	0x04, 0x2f
        /*0002*/ 	.short	(.L_3 - .L_2)
	.align		4
.L_2:
        /*0004*/ 	.word	index@(_Z12kernel2DGridv)
        /*0008*/ 	.word	0x00000018


	//----- nvinfo : EIATTR_FRAME_SIZE
	.align		4
.L_3:
        /*000c*/ 	.byte	0x04, 0x11
        /*000e*/ 	.short	(.L_5 - .L_4)
	.align		4
.L_4:
        /*0010*/ 	.word	index@(_Z12kernel2DGridv)
        /*0014*/ 	.word	0x00000018


	//----- nvinfo : EIATTR_REGCOUNT
	.align		4
.L_5:
        /*0018*/ 	.byte	0x04, 0x2f
        /*001a*/ 	.short	(.L_7 - .L_6)
	.align		4
.L_6:
        /*001c*/ 	.word	index@(_Z12kernel3DGridv)
        /*0020*/ 	.word	0x00000018


	//----- nvinfo : EIATTR_FRAME_SIZE
	.align		4
.L_7:
        /*0024*/ 	.byte	0x04, 0x11
        /*0026*/ 	.short	(.L_9 - .L_8)
	.align		4
.L_8:
        /*0028*/ 	.word	index@(_Z12kernel3DGridv)
        /*002c*/ 	.word	0x00000020


	//----- nvinfo : EIATTR_MIN_STACK_SIZE
	.align		4
.L_9:
        /*0030*/ 	.byte	0x04, 0x12
        /*0032*/ 	.short	(.L_11 - .L_10)
	.align		4
.L_10:
        /*0034*/ 	.word	index@(_Z12kernel3DGridv)
        /*0038*/ 	.word	0x00000020


	//----- nvinfo : EIATTR_MIN_STACK_SIZE
	.align		4
.L_11:
        /*003c*/ 	.byte	0x04, 0x12
        /*003e*/ 	.short	(.L_13 - .L_12)
	.align		4
.L_12:
        /*0040*/ 	.word	index@(_Z12kernel2DGridv)
        /*0044*/ 	.word	0x00000018
.L_13:


//--------------------- .nv.compat                --------------------------
	.section	.nv.compat,"",@"SHT_CUDA_COMPAT_INFO"
	.align	4
        /*0000*/ 	.byte	0x02, 0x09, 0x00, 0x00, 0x02, 0x02, 0x01, 0x00, 0x02, 0x05, 0x05, 0x00, 0x03, 0x07, 0x01, 0x01
        /*0010*/ 	.byte	0x02, 0x03, 0x00, 0x00, 0x02, 0x06, 0x01, 0x00, 0x04, 0x0b, 0x08, 0x00, 0x09, 0x00, 0x00, 0x00
        /*0020*/ 	.byte	0x00, 0x00, 0x00, 0x00


//--------------------- .nv.info._Z12kernel3DGridv --------------------------
	.section	.nv.info._Z12kernel3DGridv,"",@"SHT_CUDA_INFO"
	.sectionflags	@""
	.align	4


	//----- nvinfo : EIATTR_CUDA_API_VERSION
	.align		4
        /*0000*/ 	.byte	0x04, 0x37
        /*0002*/ 	.short	(.L_15 - .L_14)
.L_14:
        /*0004*/ 	.word	0x00000082


	//----- nvinfo : EIATTR_SPARSE_MMA_MASK
	.align		4
.L_15:
        /*0008*/ 	.byte	0x03, 0x50
        /*000a*/ 	.short	0x0000


	//----- nvinfo : EIATTR_MAXREG_COUNT
	.align		4
        /*000c*/ 	.byte	0x03, 0x1b
        /*000e*/ 	.short	0x00ff


	//----- nvinfo : EIATTR_EXTERNS
	.align		4
        /*0010*/ 	.byte	0x04, 0x0f
        /*0012*/ 	.short	(.L_17 - .L_16)


	//   ....[0]....
	.align		4
.L_16:
        /*0014*/ 	.word	index@(vprintf)


	//----- nvinfo : EIATTR_MERCURY_ISA_VERSION
	.align		4
.L_17:
        /*0018*/ 	.byte	0x03, 0x5f
        /*001a*/ 	.short	0x0101


	//----- nvinfo : EIATTR_VRC_CTA_INIT_COUNT
	.align		4
        /*001c*/ 	.byte	0x02, 0x4a
	.zero		1
	.zero		1


	//----- nvinfo : EIATTR_SYSCALL_OFFSETS
	.align		4
        /*0020*/ 	.byte	0x04, 0x46
        /*0022*/ 	.short	(.L_19 - .L_18)


	//   ....[0]....
.L_18:
        /*0024*/ 	.word	0x000001c0


	//----- nvinfo : EIATTR_EXIT_INSTR_OFFSETS
	.align		4
.L_19:
        /*0028*/ 	.byte	0x04, 0x1c
        /*002a*/ 	.short	(.L_21 - .L_20)


	//   ....[0]....
.L_20:
        /*002c*/ 	.word	0x000001d0


	//----- nvinfo : EIATTR_SW_WAR
	.align		4
.L_21:
        /*0030*/ 	.byte	0x04, 0x36
        /*0032*/ 	.short	(.L_23 - .L_22)
.L_22:
        /*0034*/ 	.word	0x00000008
.L_23:


//--------------------- .nv.info._Z12kernel2DGridv --------------------------
	.section	.nv.info._Z12kernel2DGridv,"",@"SHT_CUDA_INFO"
	.sectionflags	@""
	.align	4


	//----- nvinfo : EIATTR_CUDA_API_VERSION
	.align		4
        /*0000*/ 	.byte	0x04, 0x37
        /*0002*/ 	.short	(.L_25 - .L_24)
.L_24:
        /*0004*/ 	.word	0x00000082


	//----- nvinfo : EIATTR_SPARSE_MMA_MASK
	.align		4
.L_25:
        /*0008*/ 	.byte	0x03, 0x50
        /*000a*/ 	.short	0x0000


	//----- nvinfo : EIATTR_MAXREG_COUNT
	.align		4
        /*000c*/ 	.byte	0x03, 0x1b
        /*000e*/ 	.short	0x00ff


	//----- nvinfo : EIATTR_EXTERNS
	.align		4
        /*0010*/ 	.byte	0x04, 0x0f
        /*0012*/ 	.short	(.L_27 - .L_26)


	//   ....[0]....
	.align		4
.L_26:
        /*0014*/ 	.word	index@(vprintf)


	//----- nvinfo : EIATTR_MERCURY_ISA_VERSION
	.align		4
.L_27:
        /*0018*/ 	.byte	0x03, 0x5f
        /*001a*/ 	.short	0x0101


	//----- nvinfo : EIATTR_VRC_CTA_INIT_COUNT
	.align		4
        /*001c*/ 	.byte	0x02, 0x4a
	.zero		1
	.zero		1


	//----- nvinfo : EIATTR_SYSCALL_OFFSETS
	.align		4
        /*0020*/ 	.byte	0x04, 0x46
        /*0022*/ 	.short	(.L_29 - .L_28)


	//   ....[0]....
.L_28:
        /*0024*/ 	.word	0x00000170


	//----- nvinfo : EIATTR_EXIT_INSTR_OFFSETS
	.align		4
.L_29:
        /*0028*/ 	.byte	0x04, 0x1c
        /*002a*/ 	.short	(.L_31 - .L_30)


	//   ....[0]....
.L_30:
        /*002c*/ 	.word	0x00000180


	//----- nvinfo : EIATTR_SW_WAR
	.align		4
.L_31:
        /*0030*/ 	.byte	0x04, 0x36
        /*0032*/ 	.short	(.L_33 - .L_32)
.L_32:
        /*0034*/ 	.word	0x00000008
.L_33:


//--------------------- .nv.callgraph             --------------------------
	.section	.nv.callgraph,"",@"SHT_CUDA_CALLGRAPH"
	.align	4
	.sectionentsize	8
	.align		4
        /*0000*/ 	.word	0x00000000
	.align		4
        /*0004*/ 	.word	0xffffffff
	.align		4
        /*0008*/ 	.word	index@(_Z12kernel3DGridv)
	.align		4
        /*000c*/ 	.word	index@(vprintf)
	.align		4
        /*0010*/ 	.word	index@(_Z12kernel2DGridv)
	.align		4
        /*0014*/ 	.word	index@(vprintf)
	.align		4
        /*0018*/ 	.word	0x00000000
	.align		4
        /*001c*/ 	.word	0xfffffffe
	.align		4
        /*0020*/ 	.word	0x00000000
	.align		4
        /*0024*/ 	.word	0xfffffffd
	.align		4
        /*0028*/ 	.word	0x00000000
	.align		4
        /*002c*/ 	.word	0xfffffffc


//--------------------- .nv.constant4             --------------------------
	.section	.nv.constant4,"a",@progbits
	.align	8
	.align		8
.nv.constant4:
        /*0000*/ 	.dword	vprintf
	.align		8
        /*0008*/ 	.dword	$str
	.align		8
        /*0010*/ 	.dword	$str$1


//--------------------- .text._Z12kernel3DGridv   --------------------------
	.section	.text._Z12kernel3DGridv,"ax",@progbits
	.align	128
        .global         _Z12kernel3DGridv
        .type           _Z12kernel3DGridv,@function
        .size           _Z12kernel3DGridv,(.L_x_4 - _Z12kernel3DGridv)
        .other          _Z12kernel3DGridv,@"STO_CUDA_ENTRY STV_DEFAULT"
_Z12kernel3DGridv:
.text._Z12kernel3DGridv:
[----:B------:R-:W0:Y:S01]  /*0000*/  LDC R1, c[0x0][0x37c] ;  /* 0x0000df00ff017b82 */ /* 0x000e220000000800 */
[----:B------:R-:W1:Y:S01]  /*0010*/  S2R R4, SR_CTAID.X ;  /* 0x0000000000047919 */ /* 0x000e620000002500 */
[----:B------:R-:W2:Y:S06]  /*0020*/  LDCU UR5, c[0x0][0x2fc] ;  /* 0x00005f80ff0577ac */ /* 0x000eac0008000800 */
[----:B------:R-:W3:Y:S01]  /*0030*/  S2UR UR8, SR_CTAID.Z ;  /* 0x00000000000879c3 */ /* 0x000ee20000002700 */
[----:B------:R-:W-:Y:S01]  /*0040*/  MOV R8, 0x0 ;  /* 0x0000000000087802 */ /* 0x000fe20000000f00 */
[----:B------:R-:W1:Y:S01]  /*0050*/  S2R R5, SR_CTAID.Y ;  /* 0x0000000000057919 */ /* 0x000e620000002600 */
[----:B------:R-:W4:Y:S01]  /*0060*/  LDCU UR6, c[0x0][0x360] ;  /* 0x00006c00ff0677ac */ /* 0x000f220008000800 */
[----:B0-----:R-:W-:Y:S01]  /*0070*/  VIADD R1, R1, 0xffffffe0 ;  /* 0xffffffe001017836 */ /* 0x001fe20000000000 */
[----:B------:R-:W4:Y:S01]  /*0080*/  S2R R10, SR_TID.X ;  /* 0x00000000000a7919 */ /* 0x000f220000002100 */
[----:B------:R-:W0:Y:S02]  /*0090*/  LDCU UR7, c[0x0][0x364] ;  /* 0x00006c80ff0777ac */ /* 0x000e240008000800 */
[----:B------:R-:W3:Y:S01]  /*00a0*/  LDC R7, c[0x0][0x368] ;  /* 0x0000da00ff077b82 */ /* 0x000ee20000000800 */
[----:B------:R-:W0:Y:S01]  /*00b0*/  S2R R11, SR_TID.Y ;  /* 0x00000000000b7919 */ /* 0x000e220000002200 */
[----:B------:R-:W5:Y:S01]  /*00c0*/  LDCU UR4, c[0x0][0x2f8] ;  /* 0x00005f00ff0477ac */ /* 0x000f620008000800 */
[----:B------:R-:W3:Y:S05]  /*00d0*/  S2R R0, SR_TID.Z ;  /* 0x0000000000007919 */ /* 0x000eea0000002300 */
[----:B------:R-:W2:Y:S01]  /*00e0*/  LDC.64 R8, c[0x4][R8] ;  /* 0x0100000008087b82 */ /* 0x000ea20000000a00 */
[----:B-----5:R-:W-:Y:S01]  /*00f0*/  IADD3 R6, P0, PT, R1, UR4, RZ ;  /* 0x0000000401067c10 */ /* 0x020fe2000ff1e0ff */
[----:B-1----:R1:W-:Y:S01]  /*0100*/  STL.64 [R1], R4 ;  /* 0x0000000401007387 */ /* 0x0023e20000100a00 */
[----:B----4-:R-:W-:-:S02]  /*0110*/  IMAD R2, R4, UR6, R10 ;  /* 0x0000000604027c24 */ /* 0x010fc4000f8e020a */
[----:B0-----:R-:W-:Y:S01]  /*0120*/  IMAD R3, R5, UR7, R11 ;  /* 0x0000000705037c24 */ /* 0x001fe2000f8e020b */
[----:B------:R0:W-:Y:S01]  /*0130*/  STL.64 [R1+0x8], R10 ;  /* 0x0000080a01007387 */ /* 0x0001e20000100a00 */
[----:B------:R-:W1:Y:S01]  /*0140*/  LDCU.64 UR6, c[0x4][0x10] ;  /* 0x01000200ff0677ac */ /* 0x000e620008000a00 */
[----:B---3--:R-:W-:Y:S02]  /*0150*/  IMAD R0, R7, UR8, R0 ;  /* 0x0000000807007c24 */ /* 0x008fe4000f8e0200 */
[----:B------:R0:W-:Y:S01]  /*0160*/  STL.64 [R1+0x10], R2 ;  /* 0x0000100201007387 */ /* 0x0001e20000100a00 */
[----:B--2---:R-:W-:-:S03]  /*0170*/  IADD3.X R7, PT, PT, RZ, UR5, RZ, P0, !PT ;  /* 0x00000005ff077c10 */ /* 0x004fc600087fe4ff */
[----:B------:R0:W-:Y:S01]  /*0180*/  STL [R1+0x18], R0 ;  /* 0x0000180001007387 */ /* 0x0001e20000100800 */
[----:B-1----:R-:W-:Y:S01]  /*0190*/  IMAD.U32 R4, RZ, RZ, UR6 ;  /* 0x00000006ff047e24 */ /* 0x002fe2000f8e00ff */
[----:B------:R-:W-:-:S07]  /*01a0*/  MOV R5, UR7 ;  /* 0x0000000700057c02 */ /* 0x000fce0008000f00 */
[----:B------:R-:W-:-:S07]  /*01b0*/  LEPC R20, `(.L_x_0) ;  /* 0x000000001014794e */ /* 0x000fce0000000000 */
[----:B0-----:R-:W-:Y:S05]  /*01c0*/  CALL.ABS.NOINC R8 ;  /* 0x0000000008007343 */ /* 0x001fea0003c00000 */
.L_x_0:
[----:B------:R-:W-:Y:S05]  /*01d0*/  EXIT ;  /* 0x000000000000794d */ /* 0x000fea0003800000 */
.L_x_1:
[----:B------:R-:W-:-:S00]  /*01e0*/  BRA `(.L_x_1) ;  /* 0xfffffffc00fc7947 */ /* 0x000fc0000383ffff */
[----:B------:R-:W-:-:S00]  /*01f0*/  NOP ;  /* 0x0000000000007918 */ /* 0x000fc00000000000 */
        /* <DEDUP_REMOVED lines=8> */
.L_x_4:


//--------------------- .text._Z12kernel2DGridv   --------------------------
	.section	.text._Z12kernel2DGridv,"ax",@progbits
	.align	128
        .global         _Z12kernel2DGridv
        .type           _Z12kernel2DGridv,@function
        .size           _Z12kernel2DGridv,(.L_x_5 - _Z12kernel2DGridv)
        .other          _Z12kernel2DGridv,@"STO_CUDA_ENTRY STV_DEFAULT"
_Z12kernel2DGridv:
.text._Z12kernel2DGridv:
[----:B------:R-:W0:Y:S01]  /*0000*/  LDC R1, c[0x0][0x37c] ;  /* 0x0000df00ff017b82 */ /* 0x000e220000000800 */
[----:B------:R-:W1:Y:S01]  /*0010*/  S2R R12, SR_CTAID.X ;  /* 0x00000000000c7919 */ /* 0x000e620000002500 */
[----:B------:R-:W2:Y:S01]  /*0020*/  LDCU UR5, c[0x0][0x2fc] ;  /* 0x00005f80ff0577ac */ /* 0x000ea20008000800 */
[----:B0-----:R-:W-:Y:S01]  /*0030*/  VIADD R1, R1, 0xffffffe8 ;  /* 0xffffffe801017836 */ /* 0x001fe20000000000 */
[----:B------:R-:W-:Y:S01]  /*0040*/  MOV R0, 0x0 ;  /* 0x0000000000007802 */ /* 0x000fe20000000f00 */
[----:B------:R-:W1:Y:S01]  /*0050*/  S2R R13, SR_CTAID.Y ;  /* 0x00000000000d7919 */ /* 0x000e620000002600 */
[----:B------:R-:W0:Y:S02]  /*0060*/  LDCU UR6, c[0x0][0x360] ;  /* 0x00006c00ff0677ac */ /* 0x000e240008000800 */
[----:B------:R3:W4:Y:S01]  /*0070*/  LDC.64 R8, c[0x4][R0] ;  /* 0x0100000000087b82 */ /* 0x0007220000000a00 */
[----:B------:R-:W0:Y:S01]  /*0080*/  S2R R10, SR_TID.X ;  /* 0x00000000000a7919 */ /* 0x000e220000002100 */
[----:B------:R-:W5:Y:S01]  /*0090*/  LDCU UR7, c[0x0][0x364] ;  /* 0x00006c80ff0777ac */ /* 0x000f620008000800 */
[----:B------:R-:W5:Y:S01]  /*00a0*/  S2R R11, SR_TID.Y ;  /* 0x00000000000b7919 */ /* 0x000f620000002200 */
[----:B------:R-:W2:Y:S02]  /*00b0*/  LDCU UR4, c[0x0][0x2f8] ;  /* 0x00005f00ff0477ac */ /* 0x000ea40008000800 */
[----:B--2---:R-:W-:-:S04]  /*00c0*/  IADD3 R6, P0, PT, R1, UR4, RZ ;  /* 0x0000000401067c10 */ /* 0x004fc8000ff1e0ff */
[----:B------:R-:W-:Y:S01]  /*00d0*/  IADD3.X R7, PT, PT, RZ, UR5, RZ, P0, !PT ;  /* 0x00000005ff077c10 */ /* 0x000fe200087fe4ff */
[----:B-1----:R3:W-:Y:S01]  /*00e0*/  STL.64 [R1], R12 ;  /* 0x0000000c01007387 */ /* 0x0027e20000100a00 */
[----:B0-----:R-:W-:Y:S02]  /*00f0*/  IMAD R2, R12, UR6, R10 ;  /* 0x000000060c027c24 */ /* 0x001fe4000f8e020a */
[----:B-----5:R-:W-:Y:S01]  /*0100*/  IMAD R3, R13, UR7, R11 ;  /* 0x000000070d037c24 */ /* 0x020fe2000f8e020b */
[----:B------:R3:W-:Y:S01]  /*0110*/  STL.64 [R1+0x8], R10 ;  /* 0x0000080a01007387 */ /* 0x0007e20000100a00 */
[----:B------:R-:W0:Y:S03]  /*0120*/  LDCU.64 UR6, c[0x4][0x8] ;  /* 0x01000100ff0677ac */ /* 0x000e260008000a00 */
[----:B------:R3:W-:Y:S01]  /*0130*/  STL.64 [R1+0x10], R2 ;  /* 0x0000100201007387 */ /* 0x0007e20000100a00 */
[----:B0-----:R-:W-:Y:S01]  /*0140*/  IMAD.U32 R4, RZ, RZ, UR6 ;  /* 0x00000006ff047e24 */ /* 0x001fe2000f8e00ff */
[----:B---34-:R-:W-:-:S07]  /*0150*/  MOV R5, UR7 ;  /* 0x0000000700057c02 */ /* 0x018fce0008000f00 */
[----:B------:R-:W-:-:S07]  /*0160*/  LEPC R20, `(.L_x_2) ;  /* 0x000000001014794e */ /* 0x000fce0000000000 */
[----:B------:R-:W-:Y:S05]  /*0170*/  CALL.ABS.NOINC R8 ;  /* 0x0000000008007343 */ /* 0x000fea0003c00000 */
.L_x_2:
[----:B------:R-:W-:Y:S05]  /*0180*/  EXIT ;  /* 0x000000000000794d */ /* 0x000fea0003800000 */
.L_x_3:
        /* <DEDUP_REMOVED lines=15> */
.L_x_5:


//--------------------- .nv.global.init           --------------------------
	.section	.nv.global.init,"aw",@progbits
.nv.global.init:
	.type		$str,@object
	.size		$str,($str$1 - $str)
$str:
        /*0000*/ 	.byte	0x42, 0x6c, 0x6f, 0x63, 0x6b, 0x49, 0x64, 0x78, 0x3a, 0x20, 0x28, 0x25, 0x64, 0x2c, 0x20, 0x25
        /*0010*/ 	.byte	0x64, 0x29, 0x2c, 0x20, 0x54, 0x68, 0x72, 0x65, 0x61, 0x64, 0x49, 0x64, 0x78, 0x3a, 0x20, 0x28
        /*0020*/ 	.byte	0x25, 0x64, 0x2c, 0x20, 0x25, 0x64, 0x29, 0x2c, 0x20, 0x47, 0x6c, 0x6f, 0x62, 0x61, 0x6c, 0x49
        /*0030*/ 	.byte	0x64, 0x78, 0x3a, 0x20, 0x28, 0x25, 0x64, 0x2c, 0x20, 0x25, 0x64, 0x29, 0x0a, 0x00
	.type		$str$1,@object
	.size		$str$1,(.L_1 - $str$1)
$str$1:
        /*003e*/ 	.byte	0x42, 0x6c, 0x6f, 0x63, 0x6b, 0x49, 0x64, 0x78, 0x3a, 0x20, 0x28, 0x25, 0x64, 0x2c, 0x20, 0x25
        /*004e*/ 	.byte	0x64, 0x29, 0x2c, 0x20, 0x54, 0x68, 0x72, 0x65, 0x61, 0x64, 0x49, 0x64, 0x78, 0x3a, 0x20, 0x28
        /*005e*/ 	.byte	0x25, 0x64, 0x2c, 0x20, 0x25, 0x64, 0x29, 0x2c, 0x20, 0x47, 0x6c, 0x6f, 0x62, 0x61, 0x6c, 0x49
        /*006e*/ 	.byte	0x64, 0x78, 0x3a, 0x20, 0x28, 0x25, 0x64, 0x2c, 0x20, 0x25, 0x64, 0x2c, 0x20, 0x25, 0x64, 0x29
        /*007e*/ 	.byte	0x0a, 0x00
.L_1:


//--------------------- .nv.shared.reserved.0     --------------------------
	.section	.nv.shared.reserved.0,"aw",@nobits
	.weak		__nv_reservedSMEM_offset_0_alias
	.size		__nv_reservedSMEM_offset_0_alias, 0, 64
	.other		__nv_reservedSMEM_offset_0_alias,@"STO_CUDA_RESERVED_SHARED STV_DEFAULT"
__nv_reservedSMEM_offset_0_alias:
	.zero		0
	.zero		64


//--------------------- .nv.constant0._Z12kernel3DGridv --------------------------
	.section	.nv.constant0._Z12kernel3DGridv,"a",@progbits
	.sectionflags	@""
	.align	4
.nv.constant0._Z12kernel3DGridv:
	.zero		896


//--------------------- .nv.constant0._Z12kernel2DGridv --------------------------
	.section	.nv.constant0._Z12kernel2DGridv,"a",@progbits
	.sectionflags	@""
	.align	4
.nv.constant0._Z12kernel2DGridv:
	.zero		896


//--------------------- SYMBOLS --------------------------

	.type		.nv.reservedSmem.offset0,@object
	.size		.nv.reservedSmem.offset0,0x4
	.type		vprintf,@function
